//
// Generated by NVIDIA NVVM Compiler
//
// Compiler Build ID: CL-36424714
// Cuda compilation tools, release 13.0, V13.0.88
// Based on NVVM 20.0.0
//

.version 9.0
.target sm_100
.address_size 64

	// .globl	_Z13convolution1DPfS_i
.const .align 4 .b8 d_Mask[20];
// _ZZ13convolution1DPfS_iE6s_Data has been demoted

.visible .entry _Z13convolution1DPfS_i(
	.param .u64 .ptr .align 1 _Z13convolution1DPfS_i_param_0,
	.param .u64 .ptr .align 1 _Z13convolution1DPfS_i_param_1,
	.param .u32 _Z13convolution1DPfS_i_param_2
)
{
	.reg .pred 	%p<5>;
	.reg .b32 	%r<12>;
	.reg .b32 	%f<18>;
	.reg .b64 	%rd<9>;
	// demoted variable
	.shared .align 4 .b8 _ZZ13convolution1DPfS_iE6s_Data[1040];
	ld.param.u64 	%rd3, [_Z13convolution1DPfS_i_param_0];
	ld.param.u64 	%rd2, [_Z13convolution1DPfS_i_param_1];
	ld.param.u32 	%r4, [_Z13convolution1DPfS_i_param_2];
	cvta.to.global.u64 	%rd4, %rd3;
	mov.u32 	%r1, %tid.x;
	mov.u32 	%r5, %ctaid.x;
	shl.b32 	%r6, %r5, 8;
	add.s32 	%r2, %r6, %r1;
	setp.ge.s32 	%p1, %r2, %r4;
	mul.wide.s32 	%rd5, %r2, 4;
	add.s64 	%rd1, %rd4, %rd5;
	shl.b32 	%r7, %r1, 2;
	mov.u32 	%r8, _ZZ13convolution1DPfS_iE6s_Data;
	add.s32 	%r3, %r8, %r7;
	@%p1 bra 	$L__BB0_2;
	ld.global.f32 	%f1, [%rd1];
	st.shared.f32 	[%r3], %f1;
	bra.uni 	$L__BB0_3;
$L__BB0_2:
	mov.b32 	%r9, 0;
	st.shared.u32 	[%r3], %r9;
$L__BB0_3:
	setp.gt.u32 	%p2, %r1, 3;
	@%p2 bra 	$L__BB0_7;
	add.s32 	%r10, %r2, 256;
	setp.ge.s32 	%p3, %r10, %r4;
	@%p3 bra 	$L__BB0_6;
	ld.global.f32 	%f2, [%rd1+1024];
	st.shared.f32 	[%r3+1024], %f2;
	bra.uni 	$L__BB0_7;
$L__BB0_6:
	mov.b32 	%r11, 0;
	st.shared.u32 	[%r3+1024], %r11;
$L__BB0_7:
	setp.ge.s32 	%p4, %r2, %r4;
	bar.sync 	0;
	@%p4 bra 	$L__BB0_9;
	ld.shared.f32 	%f3, [%r3];
	ld.const.f32 	%f4, [d_Mask];
	fma.rn.f32 	%f5, %f3, %f4, 0f00000000;
	ld.shared.f32 	%f6, [%r3+4];
	ld.const.f32 	%f7, [d_Mask+4];
	fma.rn.f32 	%f8, %f6, %f7, %f5;
	ld.shared.f32 	%f9, [%r3+8];
	ld.const.f32 	%f10, [d_Mask+8];
	fma.rn.f32 	%f11, %f9, %f10, %f8;
	ld.shared.f32 	%f12, [%r3+12];
	ld.const.f32 	%f13, [d_Mask+12];
	fma.rn.f32 	%f14, %f12, %f13, %f11;
	ld.shared.f32 	%f15, [%r3+16];
	ld.const.f32 	%f16, [d_Mask+16];
	fma.rn.f32 	%f17, %f15, %f16, %f14;
	cvta.to.global.u64 	%rd6, %rd2;
	add.s64 	%rd8, %rd6, %rd5;
	st.global.f32 	[%rd8], %f17;
$L__BB0_9:
	ret;

}


// ===== COMPILED SASS (sm_100) =====

	.target	sm_100

	.elftype	@"ET_EXEC"


//--------------------- .note.nv.tkinfo           --------------------------
	.section	.note.nv.tkinfo,"",@"SHT_NOTE"
	.sectionflags	@"SHF_NOTE_NV_TKINFO"
	.tkinfo
        /*0018*/ 	.word	0x00000002
        /*0030*/ 	.string	""
        /*0030*/ 	.string	"ptxas"
        /*0030*/ 	.string	"Cuda compilation tools, release 13.0, V13.0.88"
        /*0030*/ 	.string	"Build cuda_13.0.r13.0/compiler.36424714_0"
        /*0030*/ 	.string	"-arch sm_100 -m 64 "



//--------------------- .note.nv.cuinfo           --------------------------
	.section	.note.nv.cuinfo,"",@"SHT_NOTE"
	.sectionflags	@"SHF_NOTE_NV_CUINFO"
        /*0018*/ 	.short	0x0002
        /*001a*/ 	.short	0x0064
        /*001c*/ 	.short	0x0082
	.zero		2


//--------------------- .nv.info                  --------------------------
	.section	.nv.info,"",@"SHT_CUDA_INFO"
	.align	4


	//----- nvinfo : EIATTR_REGCOUNT
	.align		4
        /*0000*/ 	.byte	0x04, 0x2f
        /*0002*/ 	.short	(.L_2 - .L_1)
	.align		4
.L_1:
        /*0004*/ 	.word	index@(_Z13convolution1DPfS_i)
        /*0008*/ 	.word	0x00000010


	//----- nvinfo : EIATTR_FRAME_SIZE
	.align		4
.L_2:
        /*000c*/ 	.byte	0x04, 0x11
        /*000e*/ 	.short	(.L_4 - .L_3)
	.align		4
.L_3:
        /*0010*/ 	.word	index@(_Z13convolution1DPfS_i)
        /*0014*/ 	.word	0x00000000


	//----- nvinfo : EIATTR_MIN_STACK_SIZE
	.align		4
.L_4:
        /*0018*/ 	.byte	0x04, 0x12
        /*001a*/ 	.short	(.L_6 - .L_5)
	.align		4
.L_5:
        /*001c*/ 	.word	index@(_Z13convolution1DPfS_i)
        /*0020*/ 	.word	0x00000000
.L_6:


//--------------------- .nv.compat                --------------------------
	.section	.nv.compat,"",@"SHT_CUDA_COMPAT_INFO"
	.align	4
        /*0000*/ 	.byte	0x02, 0x09, 0x00, 0x00, 0x02, 0x02, 0x01, 0x00, 0x02, 0x05, 0x05, 0x00, 0x03, 0x07, 0x01, 0x01
        /*0010*/ 	.byte	0x02, 0x03, 0x00, 0x00, 0x02, 0x06, 0x01, 0x00, 0x04, 0x0b, 0x08, 0x00, 0x09, 0x00, 0x00, 0x00
        /*0020*/ 	.byte	0x00, 0x00, 0x00, 0x00


//--------------------- .nv.info._Z13convolution1DPfS_i --------------------------
	.section	.nv.info._Z13convolution1DPfS_i,"",@"SHT_CUDA_INFO"
	.sectionflags	@""
	.align	4


	//----- nvinfo : EIATTR_CUDA_API_VERSION
	.align		4
        /*0000*/ 	.byte	0x04, 0x37
        /*0002*/ 	.short	(.L_8 - .L_7)
.L_7:
        /*0004*/ 	.word	0x00000082


	//----- nvinfo : EIATTR_KPARAM_INFO
	.align		4
.L_8:
        /*0008*/ 	.byte	0x04, 0x17
        /*000a*/ 	.short	(.L_10 - .L_9)
.L_9:
        /*000c*/ 	.word	0x00000000
        /*0010*/ 	.short	0x0002
        /*0012*/ 	.short	0x0010
        /*0014*/ 	.byte	0x00, 0xf0, 0x11, 0x00


	//----- nvinfo : EIATTR_KPARAM_INFO
	.align		4
.L_10:
        /*0018*/ 	.byte	0x04, 0x17
        /*001a*/ 	.short	(.L_12 - .L_11)
.L_11:
        /*001c*/ 	.word	0x00000000
        /*0020*/ 	.short	0x0001
        /*0022*/ 	.short	0x0008
        /*0024*/ 	.byte	0x00, 0xf5, 0x21, 0x00


	//----- nvinfo : EIATTR_KPARAM_INFO
	.align		4
.L_12:
        /*0028*/ 	.byte	0x04, 0x17
        /*002a*/ 	.short	(.L_14 - .L_13)
.L_13:
        /*002c*/ 	.word	0x00000000
        /*0030*/ 	.short	0x0000
        /*0032*/ 	.short	0x0000
        /*0034*/ 	.byte	0x00, 0xf5, 0x21, 0x00


	//----- nvinfo : EIATTR_SPARSE_MMA_MASK
	.align		4
.L_14:
        /*0038*/ 	.byte	0x03, 0x50
        /*003a*/ 	.short	0x0000


	//----- nvinfo : EIATTR_MAXREG_COUNT
	.align		4
        /*003c*/ 	.byte	0x03, 0x1b
        /*003e*/ 	.short	0x00ff


	//----- nvinfo : EIATTR_NUM_BARRIERS
	.align		4
        /*0040*/ 	.byte	0x02, 0x4c
        /*0042*/ 	.byte	0x01
	.zero		1


	//----- nvinfo : EIATTR_MERCURY_ISA_VERSION
	.align		4
        /*0044*/ 	.byte	0x03, 0x5f
        /*0046*/ 	.short	0x0101


	//----- nvinfo : EIATTR_VRC_CTA_INIT_COUNT
	.align		4
        /*0048*/ 	.byte	0x02, 0x4a
	.zero		1
	.zero		1


	//----- nvinfo : EIATTR_EXIT_INSTR_OFFSETS
	.align		4
        /*004c*/ 	.byte	0x04, 0x1c
        /*004e*/ 	.short	(.L_16 - .L_15)


	//   ....[0]....
.L_15:
        /*0050*/ 	.word	0x000001c0


	//   ....[1]....
        /*0054*/ 	.word	0x000002c0


	//----- nvinfo : EIATTR_CRS_STACK_SIZE
	.align		4
.L_16:
        /*0058*/ 	.byte	0x04, 0x1e
        /*005a*/ 	.short	(.L_18 - .L_17)
.L_17:
        /*005c*/ 	.word	0x00000000


	//----- nvinfo : EIATTR_CBANK_PARAM_SIZE
	.align		4
.L_18:
        /*0060*/ 	.byte	0x03, 0x19
        /*0062*/ 	.short	0x0014


	//----- nvinfo : EIATTR_PARAM_CBANK
	.align		4
        /*0064*/ 	.byte	0x04, 0x0a
        /*0066*/ 	.short	(.L_20 - .L_19)
	.align		4
.L_19:
        /*0068*/ 	.word	index@(.nv.constant0._Z13convolution1DPfS_i)
        /*006c*/ 	.short	0x0380
        /*006e*/ 	.short	0x0014


	//----- nvinfo : EIATTR_SW_WAR
	.align		4
.L_20:
        /*0070*/ 	.byte	0x04, 0x36
        /*0072*/ 	.short	(.L_22 - .L_21)
.L_21:
        /*0074*/ 	.word	0x00000008
.L_22:


//--------------------- .nv.callgraph             --------------------------
	.section	.nv.callgraph,"",@"SHT_CUDA_CALLGRAPH"
	.align	4
	.sectionentsize	8
	.align		4
        /*0000*/ 	.word	0x00000000
	.align		4
        /*0004*/ 	.word	0xffffffff
	.align		4
        /*0008*/ 	.word	0x00000000
	.align		4
        /*000c*/ 	.word	0xfffffffe
	.align		4
        /*0010*/ 	.word	0x00000000
	.align		4
        /*0014*/ 	.word	0xfffffffd
	.align		4
        /*0018*/ 	.word	0x00000000
	.align		4
        /*001c*/ 	.word	0xfffffffc


//--------------------- .nv.constant3             --------------------------
	.section	.nv.constant3,"a",@progbits
	.align	4
.nv.constant3:
	.type		d_Mask,@object
	.size		d_Mask,(.L_0 - d_Mask)
d_Mask:
	.zero		20
.L_0:


//--------------------- .text._Z13convolution1DPfS_i --------------------------
	.section	.text._Z13convolution1DPfS_i,"ax",@progbits
	.align	128
        .global         _Z13convolution1DPfS_i
        .type           _Z13convolution1DPfS_i,@function
        .size           _Z13convolution1DPfS_i,(.L_x_4 - _Z13convolution1DPfS_i)
        .other          _Z13convolution1DPfS_i,@"STO_CUDA_ENTRY STV_DEFAULT"
_Z13convolution1DPfS_i:
.text._Z13convolution1DPfS_i:
[----:B------:R-:W-:Y:S01]  /*0000*/  LDC R1, c[0x0][0x37c] ;  /* 0x0000df00ff017b82 */ /* 0x000fe20000000800 */
[----:B------:R-:W0:Y:S01]  /*0010*/  S2R R0, SR_TID.X ;  /* 0x0000000000007919 */ /* 0x000e220000002100 */
[----:B------:R-:W1:Y:S06]  /*0020*/  LDCU UR8, c[0x0][0x390] ;  /* 0x00007200ff0877ac */ /* 0x000e6c0008000800 */
[----:B------:R-:W2:Y:S01]  /*0030*/  LDC.64 R2, c[0x0][0x380] ;  /* 0x0000e000ff027b82 */ /* 0x000ea20000000a00 */
[----:B------:R-:W0:Y:S01]  /*0040*/  S2R R5, SR_CTAID.X ;  /* 0x0000000000057919 */ /* 0x000e220000002500 */
[----:B------:R-:W3:Y:S01]  /*0050*/  LDCU.64 UR6, c[0x0][0x358] ;  /* 0x00006b00ff0677ac */ /* 0x000ee20008000a00 */
[----:B0-----:R-:W-:-:S04]  /*0060*/  LEA R5, R5, R0, 0x8 ;  /* 0x0000000005057211 */ /* 0x001fc800078e40ff */
[C---:B-1----:R-:W-:Y:S01]  /*0070*/  ISETP.GE.AND P0, PT, R5.reuse, UR8, PT ;  /* 0x0000000805007c0c */ /* 0x042fe2000bf06270 */
[----:B--2---:R-:W-:-:S12]  /*0080*/  IMAD.WIDE R2, R5, 0x4, R2 ;  /* 0x0000000405027825 */ /* 0x004fd800078e0202 */
[----:B---3--:R-:W2:Y:S01]  /*0090*/  @!P0 LDG.E R7, desc[UR6][R2.64] ;  /* 0x0000000602078981 */ /* 0x008ea2000c1e1900 */
[----:B------:R-:W0:Y:S01]  /*00a0*/  S2UR UR5, SR_CgaCtaId ;  /* 0x00000000000579c3 */ /* 0x000e220000008800 */
[----:B------:R-:W-:Y:S01]  /*00b0*/  UMOV UR4, 0x400 ;  /* 0x0000040000047882 */ /* 0x000fe20000000000 */
[----:B------:R-:W-:Y:S01]  /*00c0*/  ISETP.GT.U32.AND P1, PT, R0, 0x3, PT ;  /* 0x000000030000780c */ /* 0x000fe20003f24070 */
[----:B------:R-:W-:Y:S01]  /*00d0*/  BSSY.RECONVERGENT B0, `(.L_x_0) ;  /* 0x000000d000007945 */ /* 0x000fe20003800200 */
[----:B0-----:R-:W-:-:S06]  /*00e0*/  ULEA UR4, UR5, UR4, 0x18 ;  /* 0x0000000405047291 */ /* 0x001fcc000f8ec0ff */
[----:B------:R-:W-:-:S05]  /*00f0*/  LEA R4, R0, UR4, 0x2 ;  /* 0x0000000400047c11 */ /* 0x000fca000f8e10ff */
[----:B--2---:R0:W-:Y:S04]  /*0100*/  @!P0 STS [R4], R7 ;  /* 0x0000000704008388 */ /* 0x0041e80000000800 */
[----:B------:R0:W-:Y:S01]  /*0110*/  @P0 STS [R4], RZ ;  /* 0x000000ff04000388 */ /* 0x0001e20000000800 */
[----:B------:R-:W-:Y:S05]  /*0120*/  @P1 BRA `(.L_x_1) ;  /* 0x00000000001c1947 */ /* 0x000fea0003800000 */
[----:B------:R-:W-:-:S04]  /*0130*/  IADD3 R0, PT, PT, R5, 0x100, RZ ;  /* 0x0000010005007810 */ /* 0x000fc80007ffe0ff */
[----:B------:R-:W-:-:S13]  /*0140*/  ISETP.GE.AND P1, PT, R0, UR8, PT ;  /* 0x0000000800007c0c */ /* 0x000fda000bf26270 */
[----:B------:R-:W-:Y:S05]  /*0150*/  @P1 BRA `(.L_x_2) ;  /* 0x00000000000c1947 */ /* 0x000fea0003800000 */
[----:B------:R-:W2:Y:S04]  /*0160*/  LDG.E R3, desc[UR6][R2.64+0x400] ;  /* 0x0004000602037981 */ /* 0x000ea8000c1e1900 */
[----:B--2---:R1:W-:Y:S01]  /*0170*/  STS [R4+0x400], R3 ;  /* 0x0004000304007388 */ /* 0x0043e20000000800 */
[----:B------:R-:W-:Y:S05]  /*0180*/  BRA `(.L_x_1) ;  /* 0x0000000000047947 */ /* 0x000fea0003800000 */
.L_x_2:
[----:B------:R2:W-:Y:S02]  /*0190*/  STS [R4+0x400], RZ ;  /* 0x000400ff04007388 */ /* 0x0005e40000000800 */
.L_x_1:
[----:B------:R-:W-:Y:S05]  /*01a0*/  BSYNC.RECONVERGENT B0 ;  /* 0x0000000000007941 */ /* 0x000fea0003800200 */
.L_x_0:
[----:B------:R-:W-:Y:S06]  /*01b0*/  BAR.SYNC.DEFER_BLOCKING 0x0 ;  /* 0x0000000000007b1d */ /* 0x000fec0000010000 */
[----:B------:R-:W-:Y:S05]  /*01c0*/  @P0 EXIT ;  /* 0x000000000000094d */ /* 0x000fea0003800000 */
[----:B------:R-:W3:Y:S01]  /*01d0*/  LDS R0, [R4] ;  /* 0x0000000004007984 */ /* 0x000ee20000000800 */
[----:B------:R-:W3:Y:S01]  /*01e0*/  LDCU.128 UR8, c[0x3][URZ] ;  /* 0x00c00000ff0877ac */ /* 0x000ee20008000c00 */
[----:B-1----:R-:W1:Y:S02]  /*01f0*/  LDC.64 R2, c[0x0][0x388] ;  /* 0x0000e200ff027b82 */ /* 0x002e640000000a00 */
[----:B0-----:R-:W0:Y:S01]  /*0200*/  LDS R7, [R4+0x4] ;  /* 0x0000040004077984 */ /* 0x001e220000000800 */
[----:B------:R-:W4:Y:S03]  /*0210*/  LDCU UR4, c[0x3][0x10] ;  /* 0x00c00200ff0477ac */ /* 0x000f260008000800 */
[----:B------:R-:W5:Y:S04]  /*0220*/  LDS R9, [R4+0x8] ;  /* 0x0000080004097984 */ /* 0x000f680000000800 */
[----:B------:R-:W2:Y:S04]  /*0230*/  LDS R11, [R4+0xc] ;  /* 0x00000c00040b7984 */ /* 0x000ea80000000800 */
[----:B------:R-:W4:Y:S01]  /*0240*/  LDS R13, [R4+0x10] ;  /* 0x00001000040d7984 */ /* 0x000f220000000800 */
[----:B-1----:R-:W-:-:S04]  /*0250*/  IMAD.WIDE R2, R5, 0x4, R2 ;  /* 0x0000000405027825 */ /* 0x002fc800078e0202 */
[----:B---3--:R-:W-:-:S04]  /*0260*/  FFMA R0, R0, UR8, RZ ;  /* 0x0000000800007c23 */ /* 0x008fc800080000ff */
[----:B0-----:R-:W-:-:S04]  /*0270*/  FFMA R0, R7, UR9, R0 ;  /* 0x0000000907007c23 */ /* 0x001fc80008000000 */
[----:B-----5:R-:W-:-:S04]  /*0280*/  FFMA R0, R9, UR10, R0 ;  /* 0x0000000a09007c23 */ /* 0x020fc80008000000 */
[----:B--2---:R-:W-:-:S04]  /*0290*/  FFMA R0, R11, UR11, R0 ;  /* 0x0000000b0b007c23 */ /* 0x004fc80008000000 */
[----:B----4-:R-:W-:-:S05]  /*02a0*/  FFMA R13, R13, UR4, R0 ;  /* 0x000000040d0d7c23 */ /* 0x010fca0008000000 */
[----:B------:R-:W-:Y:S01]  /*02b0*/  STG.E desc[UR6][R2.64], R13 ;  /* 0x0000000d02007986 */ /* 0x000fe2000c101906 */
[----:B------:R-:W-:Y:S05]  /*02c0*/  EXIT ;  /* 0x000000000000794d */ /* 0x000fea0003800000 */
.L_x_3:
[----:B------:R-:W-:-:S00]  /*02d0*/  BRA `(.L_x_3) ;  /* 0xfffffffc00fc7947 */ /* 0x000fc0000383ffff */
[----:B------:R-:W-:-:S00]  /*02e0*/  NOP ;  /* 0x0000000000007918 */ /* 0x000fc00000000000 */
        /* <DEDUP_REMOVED lines=9> */
.L_x_4:


//--------------------- .nv.shared._Z13convolution1DPfS_i --------------------------
	.section	.nv.shared._Z13convolution1DPfS_i,"aw",@nobits
	.sectionflags	@""
	.align	4
.nv.shared._Z13convolution1DPfS_i:
	.zero		2064


//--------------------- .nv.shared.reserved.0     --------------------------
	.section	.nv.shared.reserved.0,"aw",@nobits
	.weak		__nv_reservedSMEM_offset_0_alias
	.size		__nv_reservedSMEM_offset_0_alias, 0, 64
	.other		__nv_reservedSMEM_offset_0_alias,@"STO_CUDA_RESERVED_SHARED STV_DEFAULT"
__nv_reservedSMEM_offset_0_alias:
	.zero		0
	.zero		64


//--------------------- .nv.constant0._Z13convolution1DPfS_i --------------------------
	.section	.nv.constant0._Z13convolution1DPfS_i,"a",@progbits
	.sectionflags	@""
	.align	4
.nv.constant0._Z13convolution1DPfS_i:
	.zero		916


//--------------------- SYMBOLS --------------------------

	.type		.nv.reservedSmem.offset0,@object
	.size		.nv.reservedSmem.offset0,0x4
	.type		.nv.reservedSmem.cap,@object
	.size		.nv.reservedSmem.cap,0x4
